//
// Generated by NVIDIA NVVM Compiler
//
// Compiler Build ID: CL-36424714
// Cuda compilation tools, release 13.0, V13.0.88
// Based on NVVM 20.0.0
//

.version 9.0
.target sm_100
.address_size 64

	// .globl	matmul_forward_kernel

.visible .entry matmul_forward_kernel(
	.param .u64 .ptr .align 1 matmul_forward_kernel_param_0,
	.param .u64 .ptr .align 1 matmul_forward_kernel_param_1,
	.param .u64 .ptr .align 1 matmul_forward_kernel_param_2,
	.param .u64 .ptr .align 1 matmul_forward_kernel_param_3,
	.param .u32 matmul_forward_kernel_param_4,
	.param .u32 matmul_forward_kernel_param_5,
	.param .u32 matmul_forward_kernel_param_6
)
{
	.reg .pred 	%p<14>;
	.reg .b32 	%r<37>;
	.reg .b32 	%f<69>;
	.reg .b64 	%rd<50>;

	ld.param.u64 	%rd11, [matmul_forward_kernel_param_0];
	ld.param.u64 	%rd13, [matmul_forward_kernel_param_1];
	ld.param.u64 	%rd14, [matmul_forward_kernel_param_2];
	ld.param.u64 	%rd12, [matmul_forward_kernel_param_3];
	ld.param.u32 	%r14, [matmul_forward_kernel_param_4];
	ld.param.u32 	%r15, [matmul_forward_kernel_param_5];
	ld.param.u32 	%r17, [matmul_forward_kernel_param_6];
	cvta.to.global.u64 	%rd1, %rd14;
	cvta.to.global.u64 	%rd2, %rd13;
	mov.u32 	%r18, %ctaid.x;
	mov.u32 	%r19, %ntid.x;
	mov.u32 	%r20, %tid.x;
	mad.lo.s32 	%r1, %r18, %r19, %r20;
	mov.u32 	%r21, %ctaid.y;
	mov.u32 	%r22, %ntid.y;
	mov.u32 	%r23, %tid.y;
	mad.lo.s32 	%r24, %r21, %r22, %r23;
	setp.ge.s32 	%p1, %r1, %r14;
	setp.ge.s32 	%p2, %r24, %r17;
	or.pred  	%p3, %p1, %p2;
	@%p3 bra 	$L__BB0_16;
	setp.eq.s64 	%p4, %rd12, 0;
	mov.f32 	%f68, 0f00000000;
	@%p4 bra 	$L__BB0_3;
	cvta.to.global.u64 	%rd15, %rd12;
	mul.wide.u32 	%rd16, %r24, 4;
	add.s64 	%rd17, %rd15, %rd16;
	ld.global.f32 	%f68, [%rd17];
$L__BB0_3:
	rem.s32 	%r25, %r1, %r14;
	mul.lo.s32 	%r26, %r15, %r24;
	cvt.s64.s32 	%rd3, %r26;
	sub.s32 	%r27, %r1, %r25;
	mul.lo.s32 	%r28, %r27, %r15;
	cvt.s64.s32 	%rd18, %r28;
	mul.lo.s32 	%r29, %r25, %r15;
	cvt.s64.s32 	%rd19, %r29;
	add.s64 	%rd4, %rd18, %rd19;
	setp.lt.s32 	%p5, %r15, 1;
	@%p5 bra 	$L__BB0_15;
	and.b32  	%r3, %r15, 7;
	setp.lt.u32 	%p6, %r15, 8;
	mov.b32 	%r35, 0;
	@%p6 bra 	$L__BB0_7;
	and.b32  	%r35, %r15, 2147483640;
	neg.s32 	%r33, %r35;
	shl.b64 	%rd20, %rd4, 2;
	add.s64 	%rd21, %rd20, %rd2;
	add.s64 	%rd49, %rd21, 16;
	shl.b64 	%rd22, %rd3, 2;
	add.s64 	%rd23, %rd22, %rd1;
	add.s64 	%rd48, %rd23, 16;
$L__BB0_6:
	.pragma "nounroll";
	ld.global.f32 	%f17, [%rd49+-16];
	ld.global.f32 	%f18, [%rd48+-16];
	fma.rn.f32 	%f19, %f17, %f18, %f68;
	ld.global.f32 	%f20, [%rd49+-12];
	ld.global.f32 	%f21, [%rd48+-12];
	fma.rn.f32 	%f22, %f20, %f21, %f19;
	ld.global.f32 	%f23, [%rd49+-8];
	ld.global.f32 	%f24, [%rd48+-8];
	fma.rn.f32 	%f25, %f23, %f24, %f22;
	ld.global.f32 	%f26, [%rd49+-4];
	ld.global.f32 	%f27, [%rd48+-4];
	fma.rn.f32 	%f28, %f26, %f27, %f25;
	ld.global.f32 	%f29, [%rd49];
	ld.global.f32 	%f30, [%rd48];
	fma.rn.f32 	%f31, %f29, %f30, %f28;
	ld.global.f32 	%f32, [%rd49+4];
	ld.global.f32 	%f33, [%rd48+4];
	fma.rn.f32 	%f34, %f32, %f33, %f31;
	ld.global.f32 	%f35, [%rd49+8];
	ld.global.f32 	%f36, [%rd48+8];
	fma.rn.f32 	%f37, %f35, %f36, %f34;
	ld.global.f32 	%f38, [%rd49+12];
	ld.global.f32 	%f39, [%rd48+12];
	fma.rn.f32 	%f68, %f38, %f39, %f37;
	add.s32 	%r33, %r33, 8;
	add.s64 	%rd49, %rd49, 32;
	add.s64 	%rd48, %rd48, 32;
	setp.ne.s32 	%p7, %r33, 0;
	@%p7 bra 	$L__BB0_6;
$L__BB0_7:
	setp.eq.s32 	%p8, %r3, 0;
	@%p8 bra 	$L__BB0_15;
	and.b32  	%r9, %r15, 3;
	setp.lt.u32 	%p9, %r3, 4;
	@%p9 bra 	$L__BB0_10;
	cvt.u64.u32 	%rd24, %r35;
	add.s64 	%rd25, %rd4, %rd24;
	shl.b64 	%rd26, %rd25, 2;
	add.s64 	%rd27, %rd2, %rd26;
	ld.global.f32 	%f41, [%rd27];
	add.s64 	%rd28, %rd24, %rd3;
	shl.b64 	%rd29, %rd28, 2;
	add.s64 	%rd30, %rd1, %rd29;
	ld.global.f32 	%f42, [%rd30];
	fma.rn.f32 	%f43, %f41, %f42, %f68;
	ld.global.f32 	%f44, [%rd27+4];
	ld.global.f32 	%f45, [%rd30+4];
	fma.rn.f32 	%f46, %f44, %f45, %f43;
	ld.global.f32 	%f47, [%rd27+8];
	ld.global.f32 	%f48, [%rd30+8];
	fma.rn.f32 	%f49, %f47, %f48, %f46;
	ld.global.f32 	%f50, [%rd27+12];
	ld.global.f32 	%f51, [%rd30+12];
	fma.rn.f32 	%f68, %f50, %f51, %f49;
	add.s32 	%r35, %r35, 4;
$L__BB0_10:
	setp.eq.s32 	%p10, %r9, 0;
	@%p10 bra 	$L__BB0_15;
	setp.eq.s32 	%p11, %r9, 1;
	@%p11 bra 	$L__BB0_13;
	cvt.u64.u32 	%rd31, %r35;
	add.s64 	%rd32, %rd4, %rd31;
	shl.b64 	%rd33, %rd32, 2;
	add.s64 	%rd34, %rd2, %rd33;
	ld.global.f32 	%f53, [%rd34];
	add.s64 	%rd35, %rd31, %rd3;
	shl.b64 	%rd36, %rd35, 2;
	add.s64 	%rd37, %rd1, %rd36;
	ld.global.f32 	%f54, [%rd37];
	fma.rn.f32 	%f55, %f53, %f54, %f68;
	ld.global.f32 	%f56, [%rd34+4];
	ld.global.f32 	%f57, [%rd37+4];
	fma.rn.f32 	%f68, %f56, %f57, %f55;
	add.s32 	%r35, %r35, 2;
$L__BB0_13:
	and.b32  	%r31, %r15, 1;
	setp.eq.b32 	%p12, %r31, 1;
	not.pred 	%p13, %p12;
	@%p13 bra 	$L__BB0_15;
	cvt.u64.u32 	%rd38, %r35;
	add.s64 	%rd39, %rd4, %rd38;
	shl.b64 	%rd40, %rd39, 2;
	add.s64 	%rd41, %rd2, %rd40;
	ld.global.f32 	%f58, [%rd41];
	add.s64 	%rd42, %rd38, %rd3;
	shl.b64 	%rd43, %rd42, 2;
	add.s64 	%rd44, %rd1, %rd43;
	ld.global.f32 	%f59, [%rd44];
	fma.rn.f32 	%f68, %f58, %f59, %f68;
$L__BB0_15:
	mad.lo.s32 	%r32, %r17, %r1, %r24;
	cvta.to.global.u64 	%rd45, %rd11;
	mul.wide.s32 	%rd46, %r32, 4;
	add.s64 	%rd47, %rd45, %rd46;
	st.global.f32 	[%rd47], %f68;
$L__BB0_16:
	ret;

}


// ===== COMPILED SASS (sm_100) =====

	.target	sm_100

	.elftype	@"ET_EXEC"


//--------------------- .note.nv.tkinfo           --------------------------
	.section	.note.nv.tkinfo,"",@"SHT_NOTE"
	.sectionflags	@"SHF_NOTE_NV_TKINFO"
	.tkinfo
        /*0018*/ 	.word	0x00000002
        /*0030*/ 	.string	""
        /*0030*/ 	.string	"ptxas"
        /*0030*/ 	.string	"Cuda compilation tools, release 13.0, V13.0.88"
        /*0030*/ 	.string	"Build cuda_13.0.r13.0/compiler.36424714_0"
        /*0030*/ 	.string	"-arch sm_100 -m 64 "



//--------------------- .note.nv.cuinfo           --------------------------
	.section	.note.nv.cuinfo,"",@"SHT_NOTE"
	.sectionflags	@"SHF_NOTE_NV_CUINFO"
        /*0018*/ 	.short	0x0002
        /*001a*/ 	.short	0x0064
        /*001c*/ 	.short	0x0082
	.zero		2


//--------------------- .nv.info                  --------------------------
	.section	.nv.info,"",@"SHT_CUDA_INFO"
	.align	4


	//----- nvinfo : EIATTR_REGCOUNT
	.align		4
        /*0000*/ 	.byte	0x04, 0x2f
        /*0002*/ 	.short	(.L_1 - .L_0)
	.align		4
.L_0:
        /*0004*/ 	.word	index@(matmul_forward_kernel)
        /*0008*/ 	.word	0x0000001e


	//----- nvinfo : EIATTR_FRAME_SIZE
	.align		4
.L_1:
        /*000c*/ 	.byte	0x04, 0x11
        /*000e*/ 	.short	(.L_3 - .L_2)
	.align		4
.L_2:
        /*0010*/ 	.word	index@(matmul_forward_kernel)
        /*0014*/ 	.word	0x00000000


	//----- nvinfo : EIATTR_MIN_STACK_SIZE
	.align		4
.L_3:
        /*0018*/ 	.byte	0x04, 0x12
        /*001a*/ 	.short	(.L_5 - .L_4)
	.align		4
.L_4:
        /*001c*/ 	.word	index@(matmul_forward_kernel)
        /*0020*/ 	.word	0x00000000
.L_5:


//--------------------- .nv.compat                --------------------------
	.section	.nv.compat,"",@"SHT_CUDA_COMPAT_INFO"
	.align	4
        /*0000*/ 	.byte	0x02, 0x09, 0x00, 0x00, 0x02, 0x02, 0x01, 0x00, 0x02, 0x05, 0x05, 0x00, 0x03, 0x07, 0x01, 0x01
        /*0010*/ 	.byte	0x02, 0x03, 0x00, 0x00, 0x02, 0x06, 0x01, 0x00, 0x04, 0x0b, 0x08, 0x00, 0x09, 0x00, 0x00, 0x00
        /*0020*/ 	.byte	0x00, 0x00, 0x00, 0x00


//--------------------- .nv.info.matmul_forward_kernel --------------------------
	.section	.nv.info.matmul_forward_kernel,"",@"SHT_CUDA_INFO"
	.sectionflags	@""
	.align	4


	//----- nvinfo : EIATTR_CUDA_API_VERSION
	.align		4
        /*0000*/ 	.byte	0x04, 0x37
        /*0002*/ 	.short	(.L_7 - .L_6)
.L_6:
        /*0004*/ 	.word	0x00000082


	//----- nvinfo : EIATTR_KPARAM_INFO
	.align		4
.L_7:
        /*0008*/ 	.byte	0x04, 0x17
        /*000a*/ 	.short	(.L_9 - .L_8)
.L_8:
        /*000c*/ 	.word	0x00000000
        /*0010*/ 	.short	0x0006
        /*0012*/ 	.short	0x0028
        /*0014*/ 	.byte	0x00, 0xf0, 0x11, 0x00


	//----- nvinfo : EIATTR_KPARAM_INFO
	.align		4
.L_9:
        /*0018*/ 	.byte	0x04, 0x17
        /*001a*/ 	.short	(.L_11 - .L_10)
.L_10:
        /*001c*/ 	.word	0x00000000
        /*0020*/ 	.short	0x0005
        /*0022*/ 	.short	0x0024
        /*0024*/ 	.byte	0x00, 0xf0, 0x11, 0x00


	//----- nvinfo : EIATTR_KPARAM_INFO
	.align		4
.L_11:
        /*0028*/ 	.byte	0x04, 0x17
        /*002a*/ 	.short	(.L_13 - .L_12)
.L_12:
        /*002c*/ 	.word	0x00000000
        /*0030*/ 	.short	0x0004
        /*0032*/ 	.short	0x0020
        /*0034*/ 	.byte	0x00, 0xf0, 0x11, 0x00


	//----- nvinfo : EIATTR_KPARAM_INFO
	.align		4
.L_13:
        /*0038*/ 	.byte	0x04, 0x17
        /*003a*/ 	.short	(.L_15 - .L_14)
.L_14:
        /*003c*/ 	.word	0x00000000
        /*0040*/ 	.short	0x0003
        /*0042*/ 	.short	0x0018
        /*0044*/ 	.byte	0x00, 0xf5, 0x21, 0x00


	//----- nvinfo : EIATTR_KPARAM_INFO
	.align		4
.L_15:
        /*0048*/ 	.byte	0x04, 0x17
        /*004a*/ 	.short	(.L_17 - .L_16)
.L_16:
        /*004c*/ 	.word	0x00000000
        /*0050*/ 	.short	0x0002
        /*0052*/ 	.short	0x0010
        /*0054*/ 	.byte	0x00, 0xf5, 0x21, 0x00


	//----- nvinfo : EIATTR_KPARAM_INFO
	.align		4
.L_17:
        /*0058*/ 	.byte	0x04, 0x17
        /*005a*/ 	.short	(.L_19 - .L_18)
.L_18:
        /*005c*/ 	.word	0x00000000
        /*0060*/ 	.short	0x0001
        /*0062*/ 	.short	0x0008
        /*0064*/ 	.byte	0x00, 0xf5, 0x21, 0x00


	//----- nvinfo : EIATTR_KPARAM_INFO
	.align		4
.L_19:
        /*0068*/ 	.byte	0x04, 0x17
        /*006a*/ 	.short	(.L_21 - .L_20)
.L_20:
        /*006c*/ 	.word	0x00000000
        /*0070*/ 	.short	0x0000
        /*0072*/ 	.short	0x0000
        /*0074*/ 	.byte	0x00, 0xf5, 0x21, 0x00


	//----- nvinfo : EIATTR_SPARSE_MMA_MASK
	.align		4
.L_21:
        /*0078*/ 	.byte	0x03, 0x50
        /*007a*/ 	.short	0x0000


	//----- nvinfo : EIATTR_MAXREG_COUNT
	.align		4
        /*007c*/ 	.byte	0x03, 0x1b
        /*007e*/ 	.short	0x00ff


	//----- nvinfo : EIATTR_MERCURY_ISA_VERSION
	.align		4
        /*0080*/ 	.byte	0x03, 0x5f
        /*0082*/ 	.short	0x0101


	//----- nvinfo : EIATTR_VRC_CTA_INIT_COUNT
	.align		4
        /*0084*/ 	.byte	0x02, 0x4a
	.zero		1
	.zero		1


	//----- nvinfo : EIATTR_EXIT_INSTR_OFFSETS
	.align		4
        /*0088*/ 	.byte	0x04, 0x1c
        /*008a*/ 	.short	(.L_23 - .L_22)


	//   ....[0]....
.L_22:
        /*008c*/ 	.word	0x000000d0


	//   ....[1]....
        /*0090*/ 	.word	0x00000ab0


	//----- nvinfo : EIATTR_CBANK_PARAM_SIZE
	.align		4
.L_23:
        /*0094*/ 	.byte	0x03, 0x19
        /*0096*/ 	.short	0x002c


	//----- nvinfo : EIATTR_PARAM_CBANK
	.align		4
        /*0098*/ 	.byte	0x04, 0x0a
        /*009a*/ 	.short	(.L_25 - .L_24)
	.align		4
.L_24:
        /*009c*/ 	.word	index@(.nv.constant0.matmul_forward_kernel)
        /*00a0*/ 	.short	0x0380
        /*00a2*/ 	.short	0x002c


	//----- nvinfo : EIATTR_SW_WAR
	.align		4
.L_25:
        /*00a4*/ 	.byte	0x04, 0x36
        /*00a6*/ 	.short	(.L_27 - .L_26)
.L_26:
        /*00a8*/ 	.word	0x00000008
.L_27:


//--------------------- .nv.callgraph             --------------------------
	.section	.nv.callgraph,"",@"SHT_CUDA_CALLGRAPH"
	.align	4
	.sectionentsize	8
	.align		4
        /*0000*/ 	.word	0x00000000
	.align		4
        /*0004*/ 	.word	0xffffffff
	.align		4
        /*0008*/ 	.word	0x00000000
	.align		4
        /*000c*/ 	.word	0xfffffffe
	.align		4
        /*0010*/ 	.word	0x00000000
	.align		4
        /*0014*/ 	.word	0xfffffffd
	.align		4
        /*0018*/ 	.word	0x00000000
	.align		4
        /*001c*/ 	.word	0xfffffffc


//--------------------- .text.matmul_forward_kernel --------------------------
	.section	.text.matmul_forward_kernel,"ax",@progbits
	.align	128
        .global         matmul_forward_kernel
        .type           matmul_forward_kernel,@function
        .size           matmul_forward_kernel,(.L_x_5 - matmul_forward_kernel)
        .other          matmul_forward_kernel,@"STO_CUDA_ENTRY STV_DEFAULT"
matmul_forward_kernel:
.text.matmul_forward_kernel:
[----:B------:R-:W-:Y:S01]  /*0000*/  LDC R1, c[0x0][0x37c] ;  /* 0x0000df00ff017b82 */ /* 0x000fe20000000800 */
[----:B------:R-:W0:Y:S07]  /*0010*/  S2R R3, SR_TID.Y ;  /* 0x0000000000037919 */ /* 0x000e2e0000002200 */
[----:B------:R-:W1:Y:S01]  /*0020*/  LDC R7, c[0x0][0x360] ;  /* 0x0000d800ff077b82 */ /* 0x000e620000000800 */
[----:B------:R-:W2:Y:S01]  /*0030*/  LDCU UR6, c[0x0][0x3a8] ;  /* 0x00007500ff0677ac */ /* 0x000ea20008000800 */
[----:B------:R-:W1:Y:S06]  /*0040*/  S2R R4, SR_TID.X ;  /* 0x0000000000047919 */ /* 0x000e6c0000002100 */
[----:B------:R-:W0:Y:S08]  /*0050*/  S2UR UR5, SR_CTAID.Y ;  /* 0x00000000000579c3 */ /* 0x000e300000002600 */
[----:B------:R-:W0:Y:S08]  /*0060*/  LDC R0, c[0x0][0x364] ;  /* 0x0000d900ff007b82 */ /* 0x000e300000000800 */
[----:B------:R-:W1:Y:S08]  /*0070*/  S2UR UR4, SR_CTAID.X ;  /* 0x00000000000479c3 */ /* 0x000e700000002500 */
[----:B------:R-:W3:Y:S01]  /*0080*/  LDC R2, c[0x0][0x3a0] ;  /* 0x0000e800ff027b82 */ /* 0x000ee20000000800 */
[----:B0-----:R-:W-:-:S05]  /*0090*/  IMAD R0, R0, UR5, R3 ;  /* 0x0000000500007c24 */ /* 0x001fca000f8e0203 */
[----:B--2---:R-:W-:Y:S01]  /*00a0*/  ISETP.GE.AND P0, PT, R0, UR6, PT ;  /* 0x0000000600007c0c */ /* 0x004fe2000bf06270 */
[----:B-1----:R-:W-:-:S05]  /*00b0*/  IMAD R7, R7, UR4, R4 ;  /* 0x0000000407077c24 */ /* 0x002fca000f8e0204 */
[----:B---3--:R-:W-:-:S13]  /*00c0*/  ISETP.GE.OR P0, PT, R7, R2, P0 ;  /* 0x000000020700720c */ /* 0x008fda0000706670 */
[----:B------:R-:W-:Y:S05]  /*00d0*/  @P0 EXIT ;  /* 0x000000000000094d */ /* 0x000fea0003800000 */
[----:B------:R-:W0:Y:S01]  /*00e0*/  LDCU.64 UR4, c[0x0][0x398] ;  /* 0x00007300ff0477ac */ /* 0x000e220008000a00 */
[----:B------:R-:W-:Y:S01]  /*00f0*/  IABS R6, R2 ;  /* 0x0000000200067213 */ /* 0x000fe20000000000 */
[----:B------:R-:W-:Y:S01]  /*0100*/  IMAD.MOV.U32 R10, RZ, RZ, RZ ;  /* 0x000000ffff0a7224 */ /* 0x000fe200078e00ff */
[----:B------:R-:W1:Y:S02]  /*0110*/  LDC R15, c[0x0][0x3a4] ;  /* 0x0000e900ff0f7b82 */ /* 0x000e640000000800 */
[----:B------:R-:W2:Y:S01]  /*0120*/  I2F.RP R3, R6 ;  /* 0x0000000600037306 */ /* 0x000ea20000209400 */
[----:B0-----:R-:W-:-:S07]  /*0130*/  ISETP.NE.U32.AND P0, PT, RZ, UR4, PT ;  /* 0x00000004ff007c0c */ /* 0x001fce000bf05070 */
[----:B--2---:R-:W0:Y:S01]  /*0140*/  MUFU.RCP R3, R3 ;  /* 0x0000000300037308 */ /* 0x004e220000001000 */
[----:B------:R-:W-:Y:S01]  /*0150*/  ISETP.NE.AND.EX P0, PT, RZ, UR5, PT, P0 ;  /* 0x00000005ff007c0c */ /* 0x000fe2000bf05300 */
[----:B------:R-:W2:-:S12]  /*0160*/  LDCU.64 UR4, c[0x0][0x358] ;  /* 0x00006b00ff0477ac */ /* 0x000e980008000a00 */
[----:B------:R-:W3:Y:S01]  /*0170*/  @P0 LDC.64 R4, c[0x0][0x398] ;  /* 0x0000e600ff040b82 */ /* 0x000ee20000000a00 */
[----:B0-----:R-:W-:-:S04]  /*0180*/  VIADD R8, R3, 0xffffffe ;  /* 0x0ffffffe03087836 */ /* 0x001fc80000000000 */
[----:B------:R0:W4:Y:S02]  /*0190*/  F2I.FTZ.U32.TRUNC.NTZ R9, R8 ;  /* 0x0000000800097305 */ /* 0x000124000021f000 */
[----:B0-----:R-:W-:Y:S02]  /*01a0*/  IMAD.MOV.U32 R8, RZ, RZ, RZ ;  /* 0x000000ffff087224 */ /* 0x001fe400078e00ff */
[----:B----4-:R-:W-:Y:S02]  /*01b0*/  IMAD.MOV R11, RZ, RZ, -R9 ;  /* 0x000000ffff0b7224 */ /* 0x010fe400078e0a09 */
[----:B---3--:R-:W-:-:S04]  /*01c0*/  @P0 IMAD.WIDE.U32 R4, R0, 0x4, R4 ;  /* 0x0000000400040825 */ /* 0x008fc800078e0004 */
[----:B------:R-:W-:Y:S01]  /*01d0*/  IMAD R11, R11, R6, RZ ;  /* 0x000000060b0b7224 */ /* 0x000fe200078e02ff */
[----:B--2---:R0:W5:Y:S01]  /*01e0*/  @P0 LDG.E R10, desc[UR4][R4.64] ;  /* 0x00000004040a0981 */ /* 0x004162000c1e1900 */
[----:B------:R-:W-:Y:S02]  /*01f0*/  ISETP.GE.AND P2, PT, R7, RZ, PT ;  /* 0x000000ff0700720c */ /* 0x000fe40003f46270 */
[----:B------:R-:W-:Y:S01]  /*0200*/  IMAD.HI.U32 R9, R9, R11, R8 ;  /* 0x0000000b09097227 */ /* 0x000fe200078e0008 */
[----:B0-----:R-:W-:-:S05]  /*0210*/  IABS R4, R7 ;  /* 0x0000000700047213 */ /* 0x001fca0000000000 */
[----:B------:R-:W-:-:S04]  /*0220*/  IMAD.HI.U32 R9, R9, R4, RZ ;  /* 0x0000000409097227 */ /* 0x000fc800078e00ff */
[----:B------:R-:W-:-:S04]  /*0230*/  IMAD.MOV R9, RZ, RZ, -R9 ;  /* 0x000000ffff097224 */ /* 0x000fc800078e0a09 */
[----:B------:R-:W-:-:S05]  /*0240*/  IMAD R3, R6, R9, R4 ;  /* 0x0000000906037224 */ /* 0x000fca00078e0204 */
[----:B------:R-:W-:-:S13]  /*0250*/  ISETP.GT.U32.AND P0, PT, R6, R3, PT ;  /* 0x000000030600720c */ /* 0x000fda0003f04070 */
[----:B------:R-:W-:Y:S01]  /*0260*/  @!P0 IMAD.IADD R3, R3, 0x1, -R6 ;  /* 0x0000000103038824 */ /* 0x000fe200078e0a06 */
[----:B------:R-:W-:-:S04]  /*0270*/  ISETP.NE.AND P0, PT, R2, RZ, PT ;  /* 0x000000ff0200720c */ /* 0x000fc80003f05270 */
[----:B------:R-:W-:-:S13]  /*0280*/  ISETP.GT.U32.AND P1, PT, R6, R3, PT ;  /* 0x000000030600720c */ /* 0x000fda0003f24070 */
[----:B------:R-:W-:-:S04]  /*0290*/  @!P1 IMAD.IADD R3, R3, 0x1, -R6 ;  /* 0x0000000103039824 */ /* 0x000fc800078e0a06 */
[----:B------:R-:W-:Y:S01]  /*02a0*/  @!P2 IMAD.MOV R3, RZ, RZ, -R3 ;  /* 0x000000ffff03a224 */ /* 0x000fe200078e0a03 */
[----:B------:R-:W-:Y:S02]  /*02b0*/  @!P0 LOP3.LUT R3, RZ, R2, RZ, 0x33, !PT ;  /* 0x00000002ff038212 */ /* 0x000fe400078e33ff */
[----:B-1----:R-:W-:-:S03]  /*02c0*/  ISETP.GE.AND P0, PT, R15, 0x1, PT ;  /* 0x000000010f00780c */ /* 0x002fc60003f06270 */
[----:B------:R-:W-:Y:S02]  /*02d0*/  IMAD.IADD R2, R7, 0x1, -R3 ;  /* 0x0000000107027824 */ /* 0x000fe400078e0a03 */
[-C--:B------:R-:W-:Y:S02]  /*02e0*/  IMAD R3, R3, R15.reuse, RZ ;  /* 0x0000000f03037224 */ /* 0x080fe400078e02ff */
[----:B------:R-:W-:-:S03]  /*02f0*/  IMAD R2, R2, R15, RZ ;  /* 0x0000000f02027224 */ /* 0x000fc600078e02ff */
[----:B------:R-:W-:Y:S02]  /*0300*/  SHF.R.S32.HI R9, RZ, 0x1f, R3 ;  /* 0x0000001fff097819 */ /* 0x000fe40000011403 */
[----:B------:R-:W-:-:S04]  /*0310*/  IADD3 R6, P1, PT, R2, R3, RZ ;  /* 0x0000000302067210 */ /* 0x000fc80007f3e0ff */
[----:B------:R-:W-:Y:S01]  /*0320*/  LEA.HI.X.SX32 R9, R2, R9, 0x1, P1 ;  /* 0x0000000902097211 */ /* 0x000fe200008f0eff */
[----:B------:R-:W-:Y:S08]  /*0330*/  @!P0 BRA `(.L_x_0) ;  /* 0x0000000400cc8947 */ /* 0x000ff00003800000 */
[C---:B------:R-:W-:Y:S01]  /*0340*/  ISETP.GE.U32.AND P1, PT, R15.reuse, 0x8, PT ;  /* 0x000000080f00780c */ /* 0x040fe20003f26070 */
[----:B------:R-:W-:Y:S01]  /*0350*/  IMAD R8, R0, R15, RZ ;  /* 0x0000000f00087224 */ /* 0x000fe200078e02ff */
[----:B------:R-:W-:Y:S01]  /*0360*/  LOP3.LUT R22, R15, 0x7, RZ, 0xc0, !PT ;  /* 0x000000070f167812 */ /* 0x000fe200078ec0ff */
[----:B------:R-:W-:-:S03]  /*0370*/  IMAD.MOV.U32 R11, RZ, RZ, RZ ;  /* 0x000000ffff0b7224 */ /* 0x000fc600078e00ff */
[----:B------:R-:W-:Y:S02]  /*0380*/  ISETP.NE.AND P0, PT, R22, RZ, PT ;  /* 0x000000ff1600720c */ /* 0x000fe40003f05270 */
[----:B------:R-:W-:-:S05]  /*0390*/  SHF.R.S32.HI R13, RZ, 0x1f, R8 ;  /* 0x0000001fff0d7819 */ /* 0x000fca0000011408 */
[----:B------:R-:W-:Y:S06]  /*03a0*/  @!P1 BRA `(.L_x_1) ;  /* 0x0000000000b89947 */ /* 0x000fec0003800000 */
[----:B------:R-:W0:Y:S01]  /*03b0*/  LDCU.64 UR8, c[0x0][0x388] ;  /* 0x00007100ff0877ac */ /* 0x000e220008000a00 */
[----:B------:R-:W-:Y:S01]  /*03c0*/  LOP3.LUT R11, R15, 0x7ffffff8, RZ, 0xc0, !PT ;  /* 0x7ffffff80f0b7812 */ /* 0x000fe200078ec0ff */
[----:B------:R-:W1:Y:S04]  /*03d0*/  LDCU.64 UR10, c[0x0][0x390] ;  /* 0x00007200ff0a77ac */ /* 0x000e680008000a00 */
[----:B------:R-:W-:Y:S01]  /*03e0*/  IMAD.MOV R12, RZ, RZ, -R11 ;  /* 0x000000ffff0c7224 */ /* 0x000fe200078e0a0b */
[----:B0-----:R-:W-:Y:S02]  /*03f0*/  LEA R16, P1, R6, UR8, 0x2 ;  /* 0x0000000806107c11 */ /* 0x001fe4000f8210ff */
[----:B-1----:R-:W-:Y:S02]  /*0400*/  LEA R14, P3, R8, UR10, 0x2 ;  /* 0x0000000a080e7c11 */ /* 0x002fe4000f8610ff */
[----:B------:R-:W-:-:S02]  /*0410*/  IADD3 R16, P2, PT, R16, 0x10, RZ ;  /* 0x0000001010107810 */ /* 0x000fc40007f5e0ff */
[----:B------:R-:W-:Y:S02]  /*0420*/  IADD3 R14, P4, PT, R14, 0x10, RZ ;  /* 0x000000100e0e7810 */ /* 0x000fe40007f9e0ff */
[----:B------:R-:W-:Y:S02]  /*0430*/  LEA.HI.X R17, R6, UR9, R9, 0x2, P1 ;  /* 0x0000000906117c11 */ /* 0x000fe400088f1409 */
[----:B------:R-:W-:-:S03]  /*0440*/  LEA.HI.X R5, R8, UR11, R13, 0x2, P3 ;  /* 0x0000000b08057c11 */ /* 0x000fc600098f140d */
[----:B------:R-:W-:Y:S02]  /*0450*/  IMAD.X R17, RZ, RZ, R17, P2 ;  /* 0x000000ffff117224 */ /* 0x000fe400010e0611 */
[----:B------:R-:W-:-:S07]  /*0460*/  IMAD.X R5, RZ, RZ, R5, P4 ;  /* 0x000000ffff057224 */ /* 0x000fce00020e0605 */
.L_x_2:
[----:B------:R-:W-:Y:S01]  /*0470*/  MOV R2, R16 ;  /* 0x0000001000027202 */ /* 0x000fe20000000f00 */
[----:B------:R-:W-:Y:S02]  /*0480*/  IMAD.MOV.U32 R3, RZ, RZ, R17 ;  /* 0x000000ffff037224 */ /* 0x000fe400078e0011 */
[----:B------:R-:W-:-:S03]  /*0490*/  IMAD.MOV.U32 R4, RZ, RZ, R14 ;  /* 0x000000ffff047224 */ /* 0x000fc600078e000e */
[----:B------:R-:W2:Y:S04]  /*04a0*/  LDG.E R23, desc[UR4][R2.64+-0x10] ;  /* 0xfffff00402177981 */ /* 0x000ea8000c1e1900 */
[----:B------:R-:W2:Y:S04]  /*04b0*/  LDG.E R20, desc[UR4][R4.64+-0x10] ;  /* 0xfffff00404147981 */ /* 0x000ea8000c1e1900 */
[----:B------:R-:W3:Y:S04]  /*04c0*/  LDG.E R25, desc[UR4][R2.64+-0xc] ;  /* 0xfffff40402197981 */ /* 0x000ee8000c1e1900 */
[----:B------:R-:W3:Y:S04]  /*04d0*/  LDG.E R24, desc[UR4][R4.64+-0xc] ;  /* 0xfffff40404187981 */ /* 0x000ee8000c1e1900 */
[----:B------:R-:W4:Y:S04]  /*04e0*/  LDG.E R18, desc[UR4][R2.64+-0x8] ;  /* 0xfffff80402127981 */ /* 0x000f28000c1e1900 */
[----:B------:R-:W4:Y:S04]  /*04f0*/  LDG.E R21, desc[UR4][R4.64+-0x8] ;  /* 0xfffff80404157981 */ /* 0x000f28000c1e1900 */
[----:B------:R-:W4:Y:S04]  /*0500*/  LDG.E R17, desc[UR4][R2.64+-0x4] ;  /* 0xfffffc0402117981 */ /* 0x000f28000c1e1900 */
[----:B------:R-:W4:Y:S04]  /*0510*/  LDG.E R14, desc[UR4][R4.64+-0x4] ;  /* 0xfffffc04040e7981 */ /* 0x000f28000c1e1900 */
[----:B------:R-:W4:Y:S04]  /*0520*/  LDG.E R16, desc[UR4][R2.64] ;  /* 0x0000000402107981 */ /* 0x000f28000c1e1900 */
[----:B------:R-:W4:Y:S01]  /*0530*/  LDG.E R19, desc[UR4][R4.64] ;  /* 0x0000000404137981 */ /* 0x000f22000c1e1900 */
[----:B--2--5:R-:W-:-:S03]  /*0540*/  FFMA R20, R23, R20, R10 ;  /* 0x0000001417147223 */ /* 0x024fc6000000000a */
[----:B------:R-:W2:Y:S04]  /*0550*/  LDG.E R10, desc[UR4][R2.64+0x4] ;  /* 0x00000404020a7981 */ /* 0x000ea8000c1e1900 */
[----:B------:R-:W2:Y:S01]  /*0560*/  LDG.E R23, desc[UR4][R4.64+0x4] ;  /* 0x0000040404177981 */ /* 0x000ea2000c1e1900 */
[----:B---3--:R-:W-:-:S03]  /*0570*/  FFMA R27, R25, R24, R20 ;  /* 0x00000018191b7223 */ /* 0x008fc60000000014 */
[----:B------:R-:W3:Y:S04]  /*0580*/  LDG.E R25, desc[UR4][R2.64+0x8] ;  /* 0x0000080402197981 */ /* 0x000ee8000c1e1900 */
[----:B------:R-:W3:Y:S01]  /*0590*/  LDG.E R20, desc[UR4][R4.64+0x8] ;  /* 0x0000080404147981 */ /* 0x000ee2000c1e1900 */
[----:B----4-:R-:W-:-:S03]  /*05a0*/  FFMA R24, R18, R21, R27 ;  /* 0x0000001512187223 */ /* 0x010fc6000000001b */
[----:B------:R-:W4:Y:S04]  /*05b0*/  LDG.E R18, desc[UR4][R2.64+0xc] ;  /* 0x00000c0402127981 */ /* 0x000f28000c1e1900 */
[----:B------:R0:W4:Y:S01]  /*05c0*/  LDG.E R21, desc[UR4][R4.64+0xc] ;  /* 0x00000c0404157981 */ /* 0x000122000c1e1900 */
[----:B------:R-:W-:Y:S02]  /*05d0*/  VIADD R12, R12, 0x8 ;  /* 0x000000080c0c7836 */ /* 0x000fe40000000000 */
[----:B------:R-:W-:Y:S01]  /*05e0*/  FFMA R17, R17, R14, R24 ;  /* 0x0000000e11117223 */ /* 0x000fe20000000018 */
[----:B------:R-:W-:Y:S02]  /*05f0*/  IADD3 R14, P3, PT, R4, 0x20, RZ ;  /* 0x00000020040e7810 */ /* 0x000fe40007f7e0ff */
[----:B------:R-:W-:Y:S01]  /*0600*/  ISETP.NE.AND P1, PT, R12, RZ, PT ;  /* 0x000000ff0c00720c */ /* 0x000fe20003f25270 */
[----:B------:R-:W-:Y:S01]  /*0610*/  FFMA R17, R16, R19, R17 ;  /* 0x0000001310117223 */ /* 0x000fe20000000011 */
[----:B------:R-:W-:Y:S01]  /*0620*/  IADD3 R16, P2, PT, R2, 0x20, RZ ;  /* 0x0000002002107810 */ /* 0x000fe20007f5e0ff */
[----:B0-----:R-:W-:-:S02]  /*0630*/  IMAD.X R5, RZ, RZ, R5, P3 ;  /* 0x000000ffff057224 */ /* 0x001fc400018e0605 */
[----:B--2---:R-:W-:Y:S02]  /*0640*/  FFMA R10, R10, R23, R17 ;  /* 0x000000170a0a7223 */ /* 0x004fe40000000011 */
[----:B------:R-:W-:Y:S02]  /*0650*/  IMAD.X R17, RZ, RZ, R3, P2 ;  /* 0x000000ffff117224 */ /* 0x000fe400010e0603 */
[----:B---3--:R-:W-:-:S04]  /*0660*/  FFMA R25, R25, R20, R10 ;  /* 0x0000001419197223 */ /* 0x008fc8000000000a */
[----:B----4-:R-:W-:Y:S01]  /*0670*/  FFMA R10, R18, R21, R25 ;  /* 0x00000015120a7223 */ /* 0x010fe20000000019 */
[----:B------:R-:W-:Y:S06]  /*0680*/  @P1 BRA `(.L_x_2) ;  /* 0xfffffffc00781947 */ /* 0x000fec000383ffff */
.L_x_1:
[----:B------:R-:W-:Y:S05]  /*0690*/  @!P0 BRA `(.L_x_0) ;  /* 0x0000000000f48947 */ /* 0x000fea0003800000 */
[----:B------:R-:W-:Y:S02]  /*06a0*/  ISETP.GE.U32.AND P0, PT, R22, 0x4, PT ;  /* 0x000000041600780c */ /* 0x000fe40003f06070 */
[----:B------:R-:W-:-:S04]  /*06b0*/  LOP3.LUT R20, R15, 0x3, RZ, 0xc0, !PT ;  /* 0x000000030f147812 */ /* 0x000fc800078ec0ff */
[----:B------:R-:W-:-:S07]  /*06c0*/  ISETP.NE.AND P1, PT, R20, RZ, PT ;  /* 0x000000ff1400720c */ /* 0x000fce0003f25270 */
[----:B------:R-:W-:Y:S06]  /*06d0*/  @!P0 BRA `(.L_x_3) ;  /* 0x00000000005c8947 */ /* 0x000fec0003800000 */
[----:B------:R-:W0:Y:S01]  /*06e0*/  LDCU.64 UR8, c[0x0][0x388] ;  /* 0x00007100ff0877ac */ /* 0x000e220008000a00 */
[----:B------:R-:W-:Y:S02]  /*06f0*/  IADD3 R5, P0, PT, R11, R6, RZ ;  /* 0x000000060b057210 */ /* 0x000fe40007f1e0ff */
[----:B------:R-:W-:Y:S01]  /*0700*/  IADD3 R3, P2, PT, R8, R11, RZ ;  /* 0x0000000b08037210 */ /* 0x000fe20007f5e0ff */
[----:B------:R-:W1:Y:S02]  /*0710*/  LDCU.64 UR10, c[0x0][0x390] ;  /* 0x00007200ff0a77ac */ /* 0x000e640008000a00 */
[----:B------:R-:W-:Y:S02]  /*0720*/  IMAD.X R14, RZ, RZ, R9, P0 ;  /* 0x000000ffff0e7224 */ /* 0x000fe400000e0609 */
[----:B------:R-:W-:Y:S01]  /*0730*/  IMAD.X R12, RZ, RZ, R13, P2 ;  /* 0x000000ffff0c7224 */ /* 0x000fe200010e060d */
[----:B0-----:R-:W-:Y:S02]  /*0740*/  LEA R4, P0, R5, UR8, 0x2 ;  /* 0x0000000805047c11 */ /* 0x001fe4000f8010ff */
[----:B-1----:R-:W-:-:S02]  /*0750*/  LEA R2, P2, R3, UR10, 0x2 ;  /* 0x0000000a03027c11 */ /* 0x002fc4000f8410ff */
[----:B------:R-:W-:Y:S02]  /*0760*/  LEA.HI.X R5, R5, UR9, R14, 0x2, P0 ;  /* 0x0000000905057c11 */ /* 0x000fe400080f140e */
[----:B------:R-:W-:-:S03]  /*0770*/  LEA.HI.X R3, R3, UR11, R12, 0x2, P2 ;  /* 0x0000000b03037c11 */ /* 0x000fc600090f140c */
[----:B------:R-:W2:Y:S04]  /*0780*/  LDG.E R17, desc[UR4][R4.64] ;  /* 0x0000000404117981 */ /* 0x000ea8000c1e1900 */
[----:B------:R-:W2:Y:S04]  /*0790*/  LDG.E R12, desc[UR4][R2.64] ;  /* 0x00000004020c7981 */ /* 0x000ea8000c1e1900 */
[----:B------:R-:W3:Y:S04]  /*07a0*/  LDG.E R19, desc[UR4][R4.64+0x4] ;  /* 0x0000040404137981 */ /* 0x000ee8000c1e1900 */
[----:B------:R-:W3:Y:S04]  /*07b0*/  LDG.E R14, desc[UR4][R2.64+0x4] ;  /* 0x00000404020e7981 */ /* 0x000ee8000c1e1900 */
[----:B------:R-:W4:Y:S04]  /*07c0*/  LDG.E R21, desc[UR4][R4.64+0x8] ;  /* 0x0000080404157981 */ /* 0x000f28000c1e1900 */
[----:B------:R-:W4:Y:S04]  /*07d0*/  LDG.E R16, desc[UR4][R2.64+0x8] ;  /* 0x0000080402107981 */ /* 0x000f28000c1e1900 */
[----:B------:R-:W4:Y:S04]  /*07e0*/  LDG.E R23, desc[UR4][R4.64+0xc] ;  /* 0x00000c0404177981 */ /* 0x000f28000c1e1900 */
[----:B------:R-:W4:Y:S01]  /*07f0*/  LDG.E R18, desc[UR4][R2.64+0xc] ;  /* 0x00000c0402127981 */ /* 0x000f22000c1e1900 */
[----:B------:R-:W-:Y:S01]  /*0800*/  IADD3 R11, PT, PT, R11, 0x4, RZ ;  /* 0x000000040b0b7810 */ /* 0x000fe20007ffe0ff */
[----:B--2--5:R-:W-:-:S04]  /*0810*/  FFMA R12, R17, R12, R10 ;  /* 0x0000000c110c7223 */ /* 0x024fc8000000000a */
[----:B---3--:R-:W-:-:S04]  /*0820*/  FFMA R12, R19, R14, R12 ;  /* 0x0000000e130c7223 */ /* 0x008fc8000000000c */
[----:B----4-:R-:W-:-:S04]  /*0830*/  FFMA R12, R21, R16, R12 ;  /* 0x00000010150c7223 */ /* 0x010fc8000000000c */
[----:B------:R-:W-:-:S07]  /*0840*/  FFMA R10, R23, R18, R12 ;  /* 0x00000012170a7223 */ /* 0x000fce000000000c */
.L_x_3:
[----:B------:R-:W-:Y:S05]  /*0850*/  @!P1 BRA `(.L_x_0) ;  /* 0x0000000000849947 */ /* 0x000fea0003800000 */
[----:B------:R-:W-:Y:S02]  /*0860*/  LOP3.LUT R15, R15, 0x1, RZ, 0xc0, !PT ;  /* 0x000000010f0f7812 */ /* 0x000fe400078ec0ff */
[----:B------:R-:W-:Y:S02]  /*0870*/  ISETP.NE.AND P1, PT, R20, 0x1, PT ;  /* 0x000000011400780c */ /* 0x000fe40003f25270 */
[----:B------:R-:W-:-:S11]  /*0880*/  ISETP.NE.U32.AND P0, PT, R15, 0x1, PT ;  /* 0x000000010f00780c */ /* 0x000fd60003f05070 */
[----:B------:R-:W0:Y:S01]  /*0890*/  @P1 LDC.64 R16, c[0x0][0x388] ;  /* 0x0000e200ff101b82 */ /* 0x000e220000000a00 */
[C---:B------:R-:W-:Y:S02]  /*08a0*/  @P1 IADD3 R12, P3, PT, R11.reuse, R6, RZ ;  /* 0x000000060b0c1210 */ /* 0x040fe40007f7e0ff */
[----:B------:R-:W-:Y:S01]  /*08b0*/  @P1 IADD3 R18, P4, PT, R8, R11, RZ ;  /* 0x0000000b08121210 */ /* 0x000fe20007f9e0ff */
[----:B------:R-:W-:-:S04]  /*08c0*/  @P1 VIADD R11, R11, 0x2 ;  /* 0x000000020b0b1836 */ /* 0x000fc80000000000 */
[----:B------:R-:W1:Y:S01]  /*08d0*/  @P1 LDC.64 R14, c[0x0][0x390] ;  /* 0x0000e400ff0e1b82 */ /* 0x000e620000000a00 */
[----:B------:R-:W-:Y:S01]  /*08e0*/  @!P0 IADD3 R6, P5, PT, R11, R6, RZ ;  /* 0x000000060b068210 */ /* 0x000fe20007fbe0ff */
[----:B------:R-:W-:Y:S01]  /*08f0*/  @P1 IMAD.X R19, RZ, RZ, R13, P4 ;  /* 0x000000ffff131224 */ /* 0x000fe200020e060d */
[----:B------:R-:W-:Y:S01]  /*0900*/  @!P0 IADD3 R8, P2, PT, R8, R11, RZ ;  /* 0x0000000b08088210 */ /* 0x000fe20007f5e0ff */
[--C-:B------:R-:W-:Y:S02]  /*0910*/  @P1 IMAD.X R11, RZ, RZ, R9.reuse, P3 ;  /* 0x000000ffff0b1224 */ /* 0x100fe400018e0609 */
[----:B------:R-:W-:Y:S02]  /*0920*/  @!P0 IMAD.X R9, RZ, RZ, R9, P5 ;  /* 0x000000ffff098224 */ /* 0x000fe400028e0609 */
[----:B------:R-:W2:Y:S01]  /*0930*/  @!P0 LDC.64 R4, c[0x0][0x388] ;  /* 0x0000e200ff048b82 */ /* 0x000ea20000000a00 */
[----:B------:R-:W-:-:S07]  /*0940*/  @!P0 IMAD.X R13, RZ, RZ, R13, P2 ;  /* 0x000000ffff0d8224 */ /* 0x000fce00010e060d */
[----:B------:R-:W3:Y:S01]  /*0950*/  @!P0 LDC.64 R2, c[0x0][0x390] ;  /* 0x0000e400ff028b82 */ /* 0x000ee20000000a00 */
[----:B0-----:R-:W-:-:S04]  /*0960*/  @P1 LEA R16, P4, R12, R16, 0x2 ;  /* 0x000000100c101211 */ /* 0x001fc800078810ff */
[----:B------:R-:W-:Y:S02]  /*0970*/  @P1 LEA.HI.X R17, R12, R17, R11, 0x2, P4 ;  /* 0x000000110c111211 */ /* 0x000fe400020f140b */
[----:B-1----:R-:W-:-:S03]  /*0980*/  @P1 LEA R14, P3, R18, R14, 0x2 ;  /* 0x0000000e120e1211 */ /* 0x002fc600078610ff */
[----:B------:R-:W4:Y:S01]  /*0990*/  @P1 LDG.E R11, desc[UR4][R16.64+0x4] ;  /* 0x00000404100b1981 */ /* 0x000f22000c1e1900 */
[----:B------:R-:W-:Y:S02]  /*09a0*/  @P1 LEA.HI.X R15, R18, R15, R19, 0x2, P3 ;  /* 0x0000000f120f1211 */ /* 0x000fe400018f1413 */
[----:B--2---:R-:W-:-:S04]  /*09b0*/  @!P0 LEA R4, P5, R6, R4, 0x2 ;  /* 0x0000000406048211 */ /* 0x004fc800078a10ff */
[----:B------:R-:W-:Y:S02]  /*09c0*/  @!P0 LEA.HI.X R5, R6, R5, R9, 0x2, P5 ;  /* 0x0000000506058211 */ /* 0x000fe400028f1409 */
[----:B------:R-:W2:Y:S01]  /*09d0*/  @P1 LDG.E R9, desc[UR4][R16.64] ;  /* 0x0000000410091981 */ /* 0x000ea2000c1e1900 */
[----:B---3--:R-:W-:-:S03]  /*09e0*/  @!P0 LEA R2, P2, R8, R2, 0x2 ;  /* 0x0000000208028211 */ /* 0x008fc600078410ff */
[----:B------:R-:W2:Y:S01]  /*09f0*/  @P1 LDG.E R6, desc[UR4][R14.64] ;  /* 0x000000040e061981 */ /* 0x000ea2000c1e1900 */
[----:B------:R-:W-:-:S03]  /*0a00*/  @!P0 LEA.HI.X R3, R8, R3, R13, 0x2, P2 ;  /* 0x0000000308038211 */ /* 0x000fc600010f140d */
[----:B------:R-:W4:Y:S04]  /*0a10*/  @P1 LDG.E R8, desc[UR4][R14.64+0x4] ;  /* 0x000004040e081981 */ /* 0x000f28000c1e1900 */
[----:B------:R-:W3:Y:S04]  /*0a20*/  @!P0 LDG.E R5, desc[UR4][R4.64] ;  /* 0x0000000404058981 */ /* 0x000ee8000c1e1900 */
[----:B------:R-:W3:Y:S01]  /*0a30*/  @!P0 LDG.E R2, desc[UR4][R2.64] ;  /* 0x0000000402028981 */ /* 0x000ee2000c1e1900 */
[----:B--2--5:R-:W-:-:S04]  /*0a40*/  @P1 FFMA R6, R9, R6, R10 ;  /* 0x0000000609061223 */ /* 0x024fc8000000000a */
[----:B----4-:R-:W-:-:S04]  /*0a50*/  @P1 FFMA R10, R11, R8, R6 ;  /* 0x000000080b0a1223 */ /* 0x010fc80000000006 */
[----:B---3--:R-:W-:-:S07]  /*0a60*/  @!P0 FFMA R10, R5, R2, R10 ;  /* 0x00000002050a8223 */ /* 0x008fce000000000a */
.L_x_0:
[----:B------:R-:W0:Y:S01]  /*0a70*/  LDC.64 R2, c[0x0][0x380] ;  /* 0x0000e000ff027b82 */ /* 0x000e220000000a00 */
[----:B------:R-:W-:-:S04]  /*0a80*/  IMAD R7, R7, UR6, R0 ;  /* 0x0000000607077c24 */ /* 0x000fc8000f8e0200 */
[----:B0-----:R-:W-:-:S05]  /*0a90*/  IMAD.WIDE R2, R7, 0x4, R2 ;  /* 0x0000000407027825 */ /* 0x001fca00078e0202 */
[----:B-----5:R-:W-:Y:S01]  /*0aa0*/  STG.E desc[UR4][R2.64], R10 ;  /* 0x0000000a02007986 */ /* 0x020fe2000c101904 */
[----:B------:R-:W-:Y:S05]  /*0ab0*/  EXIT ;  /* 0x000000000000794d */ /* 0x000fea0003800000 */
.L_x_4:
[----:B------:R-:W-:-:S00]  /*0ac0*/  BRA `(.L_x_4) ;  /* 0xfffffffc00fc7947 */ /* 0x000fc0000383ffff */
[----:B------:R-:W-:-:S00]  /*0ad0*/  NOP ;  /* 0x0000000000007918 */ /* 0x000fc00000000000 */
        /* <DEDUP_REMOVED lines=10> */
.L_x_5:


//--------------------- .nv.shared.reserved.0     --------------------------
	.section	.nv.shared.reserved.0,"aw",@nobits
	.weak		__nv_reservedSMEM_offset_0_alias
	.size		__nv_reservedSMEM_offset_0_alias, 0, 64
	.other		__nv_reservedSMEM_offset_0_alias,@"STO_CUDA_RESERVED_SHARED STV_DEFAULT"
__nv_reservedSMEM_offset_0_alias:
	.zero		0
	.zero		64


//--------------------- .nv.constant0.matmul_forward_kernel --------------------------
	.section	.nv.constant0.matmul_forward_kernel,"a",@progbits
	.sectionflags	@""
	.align	4
.nv.constant0.matmul_forward_kernel:
	.zero		940


//--------------------- SYMBOLS --------------------------

	.type		.nv.reservedSmem.offset0,@object
	.size		.nv.reservedSmem.offset0,0x4
